	.headerflags	@"EF_CUDA_TEXMODE_UNIFIED EF_CUDA_64BIT_ADDRESS EF_CUDA_ACCELERATORS EF_CUDA_SM90 EF_CUDA_VIRTUAL_SM(EF_CUDA_SM90)"
	.elftype	@"ET_EXEC"


//--------------------- .nv.info                  --------------------------
	.section	.nv.info,"",@"SHT_CUDA_INFO"
	.align	4


	//----- nvinfo : EIATTR_REGCOUNT
	.align		4
        /*0000*/ 	.byte	0x04, 0x2f
        /*0002*/ 	.short	(.L_3 - .L_2)
	.align		4
.L_2:
        /*0004*/ 	.word	index@(triton_poi_fused__native_batch_norm_legit_no_training_convolution_13)
        /*0008*/ 	.word	0x00000020


	//----- nvinfo : EIATTR_MIN_STACK_SIZE
	.align		4
.L_3:
        /*000c*/ 	.byte	0x04, 0x12
        /*000e*/ 	.short	(.L_5 - .L_4)
	.align		4
.L_4:
        /*0010*/ 	.word	index@(triton_poi_fused__native_batch_norm_legit_no_training_convolution_13)
        /*0014*/ 	.word	0x00000000


	//----- nvinfo : EIATTR_FRAME_SIZE
	.align		4
.L_5:
        /*0018*/ 	.byte	0x04, 0x11
        /*001a*/ 	.short	(.L_7 - .L_6)
	.align		4
.L_6:
        /*001c*/ 	.word	index@(triton_poi_fused__native_batch_norm_legit_no_training_convolution_13)
        /*0020*/ 	.word	0x00000000


	//----- nvinfo : EIATTR_MIN_STACK_SIZE
	.align		4
.L_7:
        /*0024*/ 	.byte	0x04, 0x12
        /*0026*/ 	.short	(.L_9 - .L_8)
	.align		4
.L_8:
        /*0028*/ 	.word	index@(triton_poi_fused__native_batch_norm_legit_no_training_convolution_13)
        /*002c*/ 	.word	0x00000000
.L_9:


//--------------------- .nv.info.triton_poi_fused__native_batch_norm_legit_no_training_convolution_13 --------------------------
	.section	.nv.info.triton_poi_fused__native_batch_norm_legit_no_training_convolution_13,"",@"SHT_CUDA_INFO"
	.sectionflags	@""
	.align	4


	//----- nvinfo : EIATTR_CUDA_API_VERSION
	.align		4
        /*0000*/ 	.byte	0x04, 0x37
        /*0002*/ 	.short	(.L_11 - .L_10)
.L_10:
        /*0004*/ 	.word	0x0000007c


	//----- nvinfo : EIATTR_KPARAM_INFO
	.align		4
.L_11:
        /*0008*/ 	.byte	0x04, 0x17
        /*000a*/ 	.short	(.L_13 - .L_12)
.L_12:
        /*000c*/ 	.word	0x00000000
        /*0010*/ 	.short	0x0007
        /*0012*/ 	.short	0x0038
        /*0014*/ 	.byte	0x00, 0xf0, 0x11, 0x00


	//----- nvinfo : EIATTR_KPARAM_INFO
	.align		4
.L_13:
        /*0018*/ 	.byte	0x04, 0x17
        /*001a*/ 	.short	(.L_15 - .L_14)
.L_14:
        /*001c*/ 	.word	0x00000000
        /*0020*/ 	.short	0x0006
        /*0022*/ 	.short	0x0030
        /*0024*/ 	.byte	0x00, 0xf4, 0x21, 0x00


	//----- nvinfo : EIATTR_KPARAM_INFO
	.align		4
.L_15:
        /*0028*/ 	.byte	0x04, 0x17
        /*002a*/ 	.short	(.L_17 - .L_16)
.L_16:
        /*002c*/ 	.word	0x00000000
        /*0030*/ 	.short	0x0005
        /*0032*/ 	.short	0x0028
        /*0034*/ 	.byte	0x00, 0xf4, 0x21, 0x00


	//----- nvinfo : EIATTR_KPARAM_INFO
	.align		4
.L_17:
        /*0038*/ 	.byte	0x04, 0x17
        /*003a*/ 	.short	(.L_19 - .L_18)
.L_18:
        /*003c*/ 	.word	0x00000000
        /*0040*/ 	.short	0x0004
        /*0042*/ 	.short	0x0020
        /*0044*/ 	.byte	0x00, 0xf4, 0x21, 0x00


	//----- nvinfo : EIATTR_KPARAM_INFO
	.align		4
.L_19:
        /*0048*/ 	.byte	0x04, 0x17
        /*004a*/ 	.short	(.L_21 - .L_20)
.L_20:
        /*004c*/ 	.word	0x00000000
        /*0050*/ 	.short	0x0003
        /*0052*/ 	.short	0x0018
        /*0054*/ 	.byte	0x00, 0xf4, 0x21, 0x00


	//----- nvinfo : EIATTR_KPARAM_INFO
	.align		4
.L_21:
        /*0058*/ 	.byte	0x04, 0x17
        /*005a*/ 	.short	(.L_23 - .L_22)
.L_22:
        /*005c*/ 	.word	0x00000000
        /*0060*/ 	.short	0x0002
        /*0062*/ 	.short	0x0010
        /*0064*/ 	.byte	0x00, 0xf4, 0x21, 0x00


	//----- nvinfo : EIATTR_KPARAM_INFO
	.align		4
.L_23:
        /*0068*/ 	.byte	0x04, 0x17
        /*006a*/ 	.short	(.L_25 - .L_24)
.L_24:
        /*006c*/ 	.word	0x00000000
        /*0070*/ 	.short	0x0001
        /*0072*/ 	.short	0x0008
        /*0074*/ 	.byte	0x00, 0xf4, 0x21, 0x00


	//----- nvinfo : EIATTR_KPARAM_INFO
	.align		4
.L_25:
        /*0078*/ 	.byte	0x04, 0x17
        /*007a*/ 	.short	(.L_27 - .L_26)
.L_26:
        /*007c*/ 	.word	0x00000000
        /*0080*/ 	.short	0x0000
        /*0082*/ 	.short	0x0000
        /*0084*/ 	.byte	0x00, 0xf4, 0x21, 0x00


	//----- nvinfo : EIATTR_SPARSE_MMA_MASK
	.align		4
.L_27:
        /*0088*/ 	.byte	0x03, 0x50
        /*008a*/ 	.short	0x0000


	//----- nvinfo : EIATTR_MAXREG_COUNT
	.align		4
        /*008c*/ 	.byte	0x03, 0x1b
        /*008e*/ 	.short	0x00ff


	//----- nvinfo : EIATTR_EXIT_INSTR_OFFSETS
	.align		4
        /*0090*/ 	.byte	0x04, 0x1c
        /*0092*/ 	.short	(.L_29 - .L_28)


	//   ....[0]....
.L_28:
        /*0094*/ 	.word	0x000006b0


	//----- nvinfo : EIATTR_REQNTID
	.align		4
.L_29:
        /*0098*/ 	.byte	0x04, 0x10
        /*009a*/ 	.short	(.L_31 - .L_30)
.L_30:
        /*009c*/ 	.word	0x00000080
        /*00a0*/ 	.word	0x00000001
        /*00a4*/ 	.word	0x00000001


	//----- nvinfo : EIATTR_CBANK_PARAM_SIZE
	.align		4
.L_31:
        /*00a8*/ 	.byte	0x03, 0x19
        /*00aa*/ 	.short	0x003c


	//----- nvinfo : EIATTR_PARAM_CBANK
	.align		4
        /*00ac*/ 	.byte	0x04, 0x0a
        /*00ae*/ 	.short	(.L_33 - .L_32)
	.align		4
.L_32:
        /*00b0*/ 	.word	index@(.nv.constant0.triton_poi_fused__native_batch_norm_legit_no_training_convolution_13)
        /*00b4*/ 	.short	0x0210
        /*00b6*/ 	.short	0x003c


	//----- nvinfo : EIATTR_SW_WAR
	.align		4
.L_33:
        /*00b8*/ 	.byte	0x04, 0x36
        /*00ba*/ 	.short	(.L_35 - .L_34)
.L_34:
        /*00bc*/ 	.word	0x00000008
.L_35:


//--------------------- .nv.callgraph             --------------------------
	.section	.nv.callgraph,"",@"SHT_CUDA_CALLGRAPH"
	.align	4
	.sectionentsize	8
	.align		4
        /*0000*/ 	.word	0x00000000
	.align		4
        /*0004*/ 	.word	0xffffffff
	.align		4
        /*0008*/ 	.word	0x00000000
	.align		4
        /*000c*/ 	.word	0xfffffffe
	.align		4
        /*0010*/ 	.word	0x00000000
	.align		4
        /*0014*/ 	.word	0xfffffffd
	.align		4
        /*0018*/ 	.word	0x00000000
	.align		4
        /*001c*/ 	.word	0xfffffffc


//--------------------- .nv.constant4             --------------------------
	.section	.nv.constant4,"a",@progbits
	.align	8
	.align		8
.nv.constant4:
        /*0000*/ 	.dword	_$_str
	.align		8
        /*0008*/ 	.dword	_$_str_$_2


//--------------------- .text.triton_poi_fused__native_batch_norm_legit_no_training_convolution_13 --------------------------
	.section	.text.triton_poi_fused__native_batch_norm_legit_no_training_convolution_13,"ax",@progbits
	.align	128
        .global         triton_poi_fused__native_batch_norm_legit_no_training_convolution_13
        .type           triton_poi_fused__native_batch_norm_legit_no_training_convolution_13,@function
        .size           triton_poi_fused__native_batch_norm_legit_no_training_convolution_13,(.L_x_1 - triton_poi_fused__native_batch_norm_legit_no_training_convolution_13)
        .other          triton_poi_fused__native_batch_norm_legit_no_training_convolution_13,@"STO_CUDA_ENTRY STV_DEFAULT"
triton_poi_fused__native_batch_norm_legit_no_training_convolution_13:
.text.triton_poi_fused__native_batch_norm_legit_no_training_convolution_13:
[----:B------:R-:W-:Y:S01]  /*0000*/  LDC R1, c[0x0][0x28] ;  /* 0x00000a00ff017b82 */ /* 0x000fe20000000800 */
[----:B------:R-:W1:Y:S07]  /*0010*/  S2R R0, SR_TID.X ;  /* 0x0000000000007919 */ /* 0x000e6e0000002100 */
[----:B------:R-:W2:Y:S01]  /*0020*/  LDC.64 R8, c[0x0][0x228] ;  /* 0x00008a00ff087b82 */ /* 0x000ea20000000a00 */
[----:B------:R-:W-:Y:S01]  /*0030*/  ULDC.64 UR4, c[0x0][0x208] ;  /* 0x0000820000047ab9 */ /* 0x000fe20000000a00 */
[----:B------:R-:W3:Y:S06]  /*0040*/  S2R R5, SR_CTAID.X ;  /* 0x0000000000057919 */ /* 0x000eec0000002500 */
[----:B------:R-:W4:Y:S08]  /*0050*/  LDC.64 R28, c[0x0][0x218] ;  /* 0x00008600ff1c7b82 */ /* 0x000f300000000a00 */
[----:B------:R-:W5:Y:S08]  /*0060*/  LDC.64 R20, c[0x0][0x210] ;  /* 0x00008400ff147b82 */ /* 0x000f700000000a00 */
[----:B------:R-:W4:Y:S01]  /*0070*/  LDC.64 R26, c[0x0][0x220] ;  /* 0x00008800ff1a7b82 */ /* 0x000f220000000a00 */
[----:B-1----:R-:W-:-:S07]  /*0080*/  SHF.L.U32 R0, R0, 0x2, RZ ;  /* 0x0000000200007819 */ /* 0x002fce00000006ff */
[----:B------:R-:W1:Y:S01]  /*0090*/  LDC.64 R24, c[0x0][0x230] ;  /* 0x00008c00ff187b82 */ /* 0x000e620000000a00 */
[----:B---3--:R-:W-:Y:S02]  /*00a0*/  SHF.R.S32.HI R3, RZ, 0x15, R5 ;  /* 0x00000015ff037819 */ /* 0x008fe40000011405 */
[----:B------:R-:W-:Y:S02]  /*00b0*/  LOP3.LUT R0, R0, 0x1fc, RZ, 0xc0, !PT ;  /* 0x000001fc00007812 */ /* 0x000fe400078ec0ff */
[----:B------:R-:W-:-:S03]  /*00c0*/  SGXT R3, R3, 0x1 ;  /* 0x000000010303781a */ /* 0x000fc60000000200 */
[----:B------:R-:W3:Y:S01]  /*00d0*/  LDC.64 R22, c[0x0][0x238] ;  /* 0x00008e00ff167b82 */ /* 0x000ee20000000a00 */
[----:B------:R-:W-:-:S04]  /*00e0*/  LEA R6, R5, R0, 0xa ;  /* 0x0000000005067211 */ /* 0x000fc800078e50ff */
[----:B------:R-:W-:-:S04]  /*00f0*/  LEA.HI R3, R3, R6, RZ, 0xc ;  /* 0x0000000603037211 */ /* 0x000fc800078f60ff */
[----:B------:R-:W-:Y:S02]  /*0100*/  SHF.R.S32.HI R7, RZ, 0xc, R3 ;  /* 0x0000000cff077819 */ /* 0x000fe40000011403 */
[----:B------:R-:W-:Y:S02]  /*0110*/  IADD3 R3, R3, 0x200, RZ ;  /* 0x0000020003037810 */ /* 0x000fe40007ffe0ff */
[----:B------:R-:W-:Y:S02]  /*0120*/  LEA.HI R0, R7, R7, RZ, 0x6 ;  /* 0x0000000707007211 */ /* 0x000fe400078f30ff */
[----:B------:R-:W-:Y:S02]  /*0130*/  SHF.R.S32.HI R3, RZ, 0xc, R3 ;  /* 0x0000000cff037819 */ /* 0x000fe40000011403 */
[----:B------:R-:W-:Y:S02]  /*0140*/  LOP3.LUT R0, R0, 0xffffffc0, RZ, 0xc0, !PT ;  /* 0xffffffc000007812 */ /* 0x000fe400078ec0ff */
[----:B------:R-:W-:-:S02]  /*0150*/  LEA.HI R2, R3, R3, RZ, 0x6 ;  /* 0x0000000303027211 */ /* 0x000fc400078f30ff */
[----:B------:R-:W-:Y:S02]  /*0160*/  IADD3 R7, R7, -R0, RZ ;  /* 0x8000000007077210 */ /* 0x000fe40007ffe0ff */
[----:B------:R-:W-:-:S03]  /*0170*/  LOP3.LUT R2, R2, 0xffffffc0, RZ, 0xc0, !PT ;  /* 0xffffffc002027812 */ /* 0x000fc600078ec0ff */
[----:B--2---:R-:W-:Y:S01]  /*0180*/  IMAD.WIDE R4, R7, 0x4, R8 ;  /* 0x0000000407047825 */ /* 0x004fe200078e0208 */
[----:B------:R-:W-:-:S05]  /*0190*/  IADD3 R3, R3, -R2, RZ ;  /* 0x8000000203037210 */ /* 0x000fca0007ffe0ff */
[----:B------:R-:W-:Y:S01]  /*01a0*/  IMAD.WIDE R16, R3, 0x4, R8 ;  /* 0x0000000403107825 */ /* 0x000fe200078e0208 */
[----:B------:R-:W2:Y:S05]  /*01b0*/  LDG.E.EL R4, desc[UR4][R4.64] ;  /* 0x0000000404047981 */ /* 0x000eaa000c2e1900 */
[----:B------:R-:W2:Y:S01]  /*01c0*/  LDG.E.EL R16, desc[UR4][R16.64] ;  /* 0x0000000410107981 */ /* 0x000ea2000c2e1900 */
[----:B----4-:R-:W-:-:S04]  /*01d0*/  IMAD.WIDE R18, R7, 0x4, R28 ;  /* 0x0000000407127825 */ /* 0x010fc800078e021c */
[----:B-----5:R-:W-:Y:S02]  /*01e0*/  IMAD.WIDE R20, R6, 0x4, R20 ;  /* 0x0000000406147825 */ /* 0x020fe400078e0214 */
[----:B------:R-:W4:Y:S02]  /*01f0*/  LDG.E.EL R19, desc[UR4][R18.64] ;  /* 0x0000000412137981 */ /* 0x000f24000c2e1900 */
[----:B0-----:R-:W-:Y:S02]  /*0200*/  IMAD.WIDE R8, R7, 0x4, R26 ;  /* 0x0000000407087825 */ /* 0x001fe400078e021a */
[----:B------:R-:W4:Y:S02]  /*0210*/  LDG.E.128 R12, desc[UR4][R20.64] ;  /* 0x00000004140c7981 */ /* 0x000f24000c1e1d00 */
[C---:B------:R-:W-:Y:S02]  /*0220*/  IMAD.WIDE R28, R3.reuse, 0x4, R28 ;  /* 0x00000004031c7825 */ /* 0x040fe400078e021c */
[----:B------:R-:W5:Y:S02]  /*0230*/  LDG.E.EL R18, desc[UR4][R8.64] ;  /* 0x0000000408127981 */ /* 0x000f64000c2e1900 */
[----:B------:R-:W-:-:S02]  /*0240*/  IMAD.WIDE R26, R3, 0x4, R26 ;  /* 0x00000004031a7825 */ /* 0x000fc400078e021a */
[----:B------:R1:W4:Y:S04]  /*0250*/  LDG.E.EL R17, desc[UR4][R28.64] ;  /* 0x000000041c117981 */ /* 0x000328000c2e1900 */
[----:B------:R3:W4:Y:S04]  /*0260*/  LDG.E.EL R5, desc[UR4][R26.64] ;  /* 0x000000041a057981 */ /* 0x000728000c2e1900 */
[----:B------:R-:W4:Y:S01]  /*0270*/  LDG.E.128 R8, desc[UR4][R20.64+0x800] ;  /* 0x0008000414087981 */ /* 0x000f22000c1e1d00 */
[----:B-1----:R-:W-:-:S04]  /*0280*/  IMAD.WIDE R28, R7, 0x4, R24 ;  /* 0x00000004071c7825 */ /* 0x002fc800078e0218 */
[----:B---3--:R-:W-:Y:S01]  /*0290*/  IMAD.WIDE R26, R7, 0x4, R22 ;  /* 0x00000004071a7825 */ /* 0x008fe200078e0216 */
[----:B------:R-:W3:Y:S03]  /*02a0*/  LDG.E.EL R2, desc[UR4][R28.64] ;  /* 0x000000041c027981 */ /* 0x000ee6000c2e1900 */
[C---:B------:R-:W-:Y:S01]  /*02b0*/  IMAD.WIDE R24, R3.reuse, 0x4, R24 ;  /* 0x0000000403187825 */ /* 0x040fe200078e0218 */
[----:B------:R0:W3:Y:S03]  /*02c0*/  LDG.E.EL R7, desc[UR4][R26.64] ;  /* 0x000000041a077981 */ /* 0x0000e6000c2e1900 */
[----:B------:R-:W-:Y:S02]  /*02d0*/  IMAD.WIDE R22, R3, 0x4, R22 ;  /* 0x0000000403167825 */ /* 0x000fe400078e0216 */
[----:B------:R1:W3:Y:S04]  /*02e0*/  LDG.E.EL R3, desc[UR4][R24.64] ;  /* 0x0000000418037981 */ /* 0x0002e8000c2e1900 */
[----:B------:R2:W3:Y:S01]  /*02f0*/  LDG.E.EL R0, desc[UR4][R22.64] ;  /* 0x0000000416007981 */ /* 0x0004e2000c2e1900 */
[----:B0-----:R-:W0:Y:S01]  /*0300*/  LDC.64 R26, c[0x0][0x240] ;  /* 0x00009000ff1a7b82 */ /* 0x001e220000000a00 */
[----:B-1----:R-:W-:Y:S01]  /*0310*/  HFMA2.MMA R25, -RZ, RZ, 1.625, 0 ;  /* 0x3e800000ff197435 */ /* 0x002fe200000001ff */
[----:B0-----:R-:W-:-:S04]  /*0320*/  IMAD.WIDE R26, R6, 0x4, R26 ;  /* 0x00000004061a7825 */ /* 0x001fc800078e021a */
[----:B--2---:R-:W-:Y:S01]  /*0330*/  FADD R4, R4, 9.9999997473787516356e-06 ;  /* 0x3727c5ac04047421 */ /* 0x004fe20000000000 */
[----:B------:R-:W-:-:S03]  /*0340*/  FADD R16, R16, 9.9999997473787516356e-06 ;  /* 0x3727c5ac10107421 */ /* 0x000fc60000000000 */
[----:B------:R-:W0:Y:S08]  /*0350*/  MUFU.SQRT R28, R4 ;  /* 0x00000004001c7308 */ /* 0x000e300000002000 */
[----:B------:R-:W1:Y:S01]  /*0360*/  MUFU.SQRT R22, R16 ;  /* 0x0000001000167308 */ /* 0x000e620000002000 */
[C---:B0-----:R-:W-:Y:S02]  /*0370*/  FSETP.GT.AND P0, PT, R28.reuse, 8.50705917302346158658e+37, PT ;  /* 0x7e8000001c00780b */ /* 0x041fe40003f04000 */
[----:B------:R-:W-:-:S02]  /*0380*/  FSETP.GEU.AND P2, PT, R28, 1.175494350822287508e-38, PT ;  /* 0x008000001c00780b */ /* 0x000fc40003f4e000 */
[C---:B-1----:R-:W-:Y:S02]  /*0390*/  FSETP.GT.AND P1, PT, R22.reuse, 8.50705917302346158658e+37, PT ;  /* 0x7e8000001600780b */ /* 0x042fe40003f24000 */
[----:B------:R-:W-:-:S07]  /*03a0*/  FSETP.GEU.AND P3, PT, R22, 1.175494350822287508e-38, PT ;  /* 0x008000001600780b */ /* 0x000fce0003f6e000 */
[----:B------:R-:W-:-:S04]  /*03b0*/  @P0 FMUL R28, R28, 0.25 ;  /* 0x3e8000001c1c0820 */ /* 0x000fc80000400000 */
[----:B------:R-:W-:Y:S01]  /*03c0*/  @!P2 FMUL R28, R28, 16777216 ;  /* 0x4b8000001c1ca820 */ /* 0x000fe20000400000 */
[----:B------:R-:W-:-:S04]  /*03d0*/  @P1 FMUL R22, R22, 0.25 ;  /* 0x3e80000016161820 */ /* 0x000fc80000400000 */
[----:B------:R-:W-:Y:S01]  /*03e0*/  @!P3 FMUL R22, R22, 16777216 ;  /* 0x4b8000001616b820 */ /* 0x000fe20000400000 */
[----:B------:R-:W0:Y:S01]  /*03f0*/  MUFU.RCP R28, R28 ;  /* 0x0000001c001c7308 */ /* 0x000e220000001000 */
[----:B------:R-:W-:-:S07]  /*0400*/  FSEL R23, R25, 1, P0 ;  /* 0x3f80000019177808 */ /* 0x000fce0000000000 */
[----:B------:R-:W1:Y:S01]  /*0410*/  MUFU.RCP R4, R22 ;  /* 0x0000001600047308 */ /* 0x000e620000001000 */
[----:B------:R-:W-:Y:S01]  /*0420*/  FSEL R25, R25, 1, P1 ;  /* 0x3f80000019197808 */ /* 0x000fe20000800000 */
[----:B------:R-:W-:Y:S01]  /*0430*/  @!P2 FMUL R23, R23, 16777216 ;  /* 0x4b8000001717a820 */ /* 0x000fe20000400000 */
[--C-:B----4-:R-:W-:Y:S01]  /*0440*/  FADD R14, R14, R19.reuse ;  /* 0x000000130e0e7221 */ /* 0x110fe20000000000 */
[--C-:B------:R-:W-:Y:S01]  /*0450*/  FADD R12, R12, R19.reuse ;  /* 0x000000130c0c7221 */ /* 0x100fe20000000000 */
[--C-:B------:R-:W-:Y:S01]  /*0460*/  FADD R13, R13, R19.reuse ;  /* 0x000000130d0d7221 */ /* 0x100fe20000000000 */
[----:B------:R-:W-:Y:S01]  /*0470*/  @!P3 FMUL R25, R25, 16777216 ;  /* 0x4b8000001919b820 */ /* 0x000fe20000400000 */
[----:B------:R-:W-:Y:S01]  /*0480*/  FADD R15, R15, R19 ;  /* 0x000000130f0f7221 */ /* 0x000fe20000000000 */
[----:B0-----:R-:W-:Y:S01]  /*0490*/  FMUL R16, R28, R23 ;  /* 0x000000171c107220 */ /* 0x001fe20000400000 */
[C---:B-----5:R-:W-:Y:S01]  /*04a0*/  FADD R19, -R18.reuse, R14 ;  /* 0x0000000e12137221 */ /* 0x060fe20000000100 */
[C---:B------:R-:W-:Y:S01]  /*04b0*/  FADD R29, -R18.reuse, R12 ;  /* 0x0000000c121d7221 */ /* 0x040fe20000000100 */
[----:B------:R-:W-:Y:S01]  /*04c0*/  FADD R23, -R18, R15 ;  /* 0x0000000f12177221 */ /* 0x000fe20000000100 */
[----:B------:R-:W-:Y:S01]  /*04d0*/  FADD R10, R10, R17 ;  /* 0x000000110a0a7221 */ /* 0x000fe20000000000 */
[----:B-1----:R-:W-:Y:S01]  /*04e0*/  FMUL R4, R4, R25 ;  /* 0x0000001904047220 */ /* 0x002fe20000400000 */
[----:B------:R-:W-:Y:S01]  /*04f0*/  FADD R25, -R18, R13 ;  /* 0x0000000d12197221 */ /* 0x000fe20000000100 */
[--C-:B------:R-:W-:Y:S01]  /*0500*/  FADD R8, R8, R17.reuse ;  /* 0x0000001108087221 */ /* 0x100fe20000000000 */
[--C-:B------:R-:W-:Y:S01]  /*0510*/  FADD R9, R9, R17.reuse ;  /* 0x0000001109097221 */ /* 0x100fe20000000000 */
[----:B------:R-:W-:Y:S01]  /*0520*/  FADD R11, R11, R17 ;  /* 0x000000110b0b7221 */ /* 0x000fe20000000000 */
[-C--:B------:R-:W-:Y:S01]  /*0530*/  FMUL R19, R19, R16.reuse ;  /* 0x0000001013137220 */ /* 0x080fe20000400000 */
[-C--:B------:R-:W-:Y:S01]  /*0540*/  FMUL R22, R29, R16.reuse ;  /* 0x000000101d167220 */ /* 0x080fe20000400000 */
[-C--:B------:R-:W-:Y:S01]  /*0550*/  FMUL R18, R25, R16.reuse ;  /* 0x0000001019127220 */ /* 0x080fe20000400000 */
[----:B------:R-:W-:Y:S01]  /*0560*/  FMUL R16, R23, R16 ;  /* 0x0000001017107220 */ /* 0x000fe20000400000 */
[C---:B------:R-:W-:Y:S01]  /*0570*/  FADD R17, -R5.reuse, R10 ;  /* 0x0000000a05117221 */ /* 0x040fe20000000100 */
[C---:B------:R-:W-:Y:S01]  /*0580*/  FADD R25, -R5.reuse, R8 ;  /* 0x0000000805197221 */ /* 0x040fe20000000100 */
[C---:B------:R-:W-:Y:S01]  /*0590*/  FADD R29, -R5.reuse, R9 ;  /* 0x00000009051d7221 */ /* 0x040fe20000000100 */
[----:B------:R-:W-:Y:S01]  /*05a0*/  FADD R23, -R5, R11 ;  /* 0x0000000b05177221 */ /* 0x000fe20000000100 */
[-C--:B------:R-:W-:Y:S01]  /*05b0*/  FMUL R24, R17, R4.reuse ;  /* 0x0000000411187220 */ /* 0x080fe20000400000 */
[-C--:B------:R-:W-:Y:S01]  /*05c0*/  FMUL R25, R25, R4.reuse ;  /* 0x0000000419197220 */ /* 0x080fe20000400000 */
[-C--:B------:R-:W-:Y:S01]  /*05d0*/  FMUL R17, R29, R4.reuse ;  /* 0x000000041d117220 */ /* 0x080fe20000400000 */
[----:B------:R-:W-:Y:S01]  /*05e0*/  FMUL R23, R23, R4 ;  /* 0x0000000417177220 */ /* 0x000fe20000400000 */
[C-C-:B---3--:R-:W-:Y:S01]  /*05f0*/  FFMA R6, R2.reuse, R19, R7.reuse ;  /* 0x0000001302067223 */ /* 0x148fe20000000007 */
[C-C-:B------:R-:W-:Y:S01]  /*0600*/  FFMA R4, R2.reuse, R22, R7.reuse ;  /* 0x0000001602047223 */ /* 0x140fe20000000007 */
[C-C-:B------:R-:W-:Y:S01]  /*0610*/  FFMA R5, R2.reuse, R18, R7.reuse ;  /* 0x0000001202057223 */ /* 0x140fe20000000007 */
[----:B------:R-:W-:Y:S01]  /*0620*/  FFMA R7, R2, R16, R7 ;  /* 0x0000001002077223 */ /* 0x000fe20000000007 */
[C-C-:B------:R-:W-:Y:S01]  /*0630*/  FFMA R18, R3.reuse, R24, R0.reuse ;  /* 0x0000001803127223 */ /* 0x140fe20000000000 */
[C-C-:B------:R-:W-:Y:S01]  /*0640*/  FFMA R16, R3.reuse, R25, R0.reuse ;  /* 0x0000001903107223 */ /* 0x140fe20000000000 */
[C-C-:B------:R-:W-:Y:S01]  /*0650*/  FFMA R17, R3.reuse, R17, R0.reuse ;  /* 0x0000001103117223 */ /* 0x140fe20000000000 */
[----:B------:R-:W-:Y:S01]  /*0660*/  FFMA R19, R3, R23, R0 ;  /* 0x0000001703137223 */ /* 0x000fe20000000000 */
[----:B------:R-:W-:Y:S04]  /*0670*/  STG.E.128 desc[UR4][R20.64], R12 ;  /* 0x0000000c14007986 */ /* 0x000fe8000c101d04 */
[----:B------:R-:W-:Y:S04]  /*0680*/  STG.E.128 desc[UR4][R20.64+0x800], R8 ;  /* 0x0008000814007986 */ /* 0x000fe8000c101d04 */
[----:B------:R-:W-:Y:S04]  /*0690*/  STG.E.128 desc[UR4][R26.64], R4 ;  /* 0x000000041a007986 */ /* 0x000fe8000c101d04 */
[----:B------:R-:W-:Y:S01]  /*06a0*/  STG.E.128 desc[UR4][R26.64+0x800], R16 ;  /* 0x000800101a007986 */ /* 0x000fe2000c101d04 */
[----:B------:R-:W-:Y:S05]  /*06b0*/  EXIT ;  /* 0x000000000000794d */ /* 0x000fea0003800000 */
.L_x_0:
[----:B------:R-:W-:-:S00]  /*06c0*/  BRA `(.L_x_0) ;  /* 0xfffffffc00fc7947 */ /* 0x000fc0000383ffff */
[----:B------:R-:W-:-:S00]  /*06d0*/  NOP ;  /* 0x0000000000007918 */ /* 0x000fc00000000000 */
        /* <DEDUP_REMOVED lines=10> */
.L_x_1:


//--------------------- .nv.global.init           --------------------------
	.section	.nv.global.init,"aw",@progbits
.nv.global.init:
	.type		_$_str,@object
	.size		_$_str,(_$_str_$_2 - _$_str)
_$_str:
        /*0000*/ 	.byte	0x5f, 0x5f, 0x43, 0x55, 0x44, 0x41, 0x5f, 0x46, 0x54, 0x5a, 0x00
	.type		_$_str_$_2,@object
	.size		_$_str_$_2,(.L_1 - _$_str_$_2)
_$_str_$_2:
        /*000b*/ 	.byte	0x5f, 0x5f, 0x43, 0x55, 0x44, 0x41, 0x5f, 0x50, 0x52, 0x45, 0x43, 0x5f, 0x53, 0x51, 0x52, 0x54
        /*001b*/ 	.byte	0x00
.L_1:


//--------------------- .nv.constant0.triton_poi_fused__native_batch_norm_legit_no_training_convolution_13 --------------------------
	.section	.nv.constant0.triton_poi_fused__native_batch_norm_legit_no_training_convolution_13,"a",@progbits
	.sectionflags	@""
	.align	4
.nv.constant0.triton_poi_fused__native_batch_norm_legit_no_training_convolution_13:
	.zero		588
